//
// Generated by NVIDIA NVVM Compiler
//
// Compiler Build ID: CL-36424714
// Cuda compilation tools, release 13.0, V13.0.88
// Based on NVVM 20.0.0
//

.version 9.0
.target sm_100
.address_size 64

	// .globl	_Z17calculateDistanceP5PointPfi

.visible .entry _Z17calculateDistanceP5PointPfi(
	.param .u64 .ptr .align 1 _Z17calculateDistanceP5PointPfi_param_0,
	.param .u64 .ptr .align 1 _Z17calculateDistanceP5PointPfi_param_1,
	.param .u32 _Z17calculateDistanceP5PointPfi_param_2
)
{
	.reg .pred 	%p<2>;
	.reg .b32 	%r<7>;
	.reg .b32 	%f<10>;
	.reg .b64 	%rd<9>;

	ld.param.u64 	%rd1, [_Z17calculateDistanceP5PointPfi_param_0];
	ld.param.u64 	%rd2, [_Z17calculateDistanceP5PointPfi_param_1];
	ld.param.u32 	%r2, [_Z17calculateDistanceP5PointPfi_param_2];
	mov.u32 	%r3, %ctaid.x;
	mov.u32 	%r4, %ntid.x;
	mov.u32 	%r5, %tid.x;
	mad.lo.s32 	%r1, %r3, %r4, %r5;
	add.s32 	%r6, %r2, -1;
	setp.ge.s32 	%p1, %r1, %r6;
	@%p1 bra 	$L__BB0_2;
	cvta.to.global.u64 	%rd3, %rd1;
	cvta.to.global.u64 	%rd4, %rd2;
	mul.wide.s32 	%rd5, %r1, 8;
	add.s64 	%rd6, %rd3, %rd5;
	ld.global.f32 	%f1, [%rd6+8];
	ld.global.f32 	%f2, [%rd6];
	sub.f32 	%f3, %f1, %f2;
	ld.global.f32 	%f4, [%rd6+12];
	ld.global.f32 	%f5, [%rd6+4];
	sub.f32 	%f6, %f4, %f5;
	mul.f32 	%f7, %f6, %f6;
	fma.rn.f32 	%f8, %f3, %f3, %f7;
	sqrt.rn.f32 	%f9, %f8;
	mul.wide.s32 	%rd7, %r1, 4;
	add.s64 	%rd8, %rd4, %rd7;
	st.global.f32 	[%rd8], %f9;
$L__BB0_2:
	ret;

}


// ===== COMPILED SASS (sm_100) =====

	.target	sm_100

	.elftype	@"ET_EXEC"


//--------------------- .note.nv.tkinfo           --------------------------
	.section	.note.nv.tkinfo,"",@"SHT_NOTE"
	.sectionflags	@"SHF_NOTE_NV_TKINFO"
	.tkinfo
        /*0018*/ 	.word	0x00000002
        /*0030*/ 	.string	""
        /*0030*/ 	.string	"ptxas"
        /*0030*/ 	.string	"Cuda compilation tools, release 13.0, V13.0.88"
        /*0030*/ 	.string	"Build cuda_13.0.r13.0/compiler.36424714_0"
        /*0030*/ 	.string	"-arch sm_100 -m 64 "



//--------------------- .note.nv.cuinfo           --------------------------
	.section	.note.nv.cuinfo,"",@"SHT_NOTE"
	.sectionflags	@"SHF_NOTE_NV_CUINFO"
        /*0018*/ 	.short	0x0002
        /*001a*/ 	.short	0x0064
        /*001c*/ 	.short	0x0082
	.zero		2


//--------------------- .nv.info                  --------------------------
	.section	.nv.info,"",@"SHT_CUDA_INFO"
	.align	4


	//----- nvinfo : EIATTR_REGCOUNT
	.align		4
        /*0000*/ 	.byte	0x04, 0x2f
        /*0002*/ 	.short	(.L_1 - .L_0)
	.align		4
.L_0:
        /*0004*/ 	.word	index@(_Z17calculateDistanceP5PointPfi)
        /*0008*/ 	.word	0x0000000b


	//----- nvinfo : EIATTR_FRAME_SIZE
	.align		4
.L_1:
        /*000c*/ 	.byte	0x04, 0x11
        /*000e*/ 	.short	(.L_3 - .L_2)
	.align		4
.L_2:
        /*0010*/ 	.word	index@($__internal_0_$__cuda_sm20_sqrt_rn_f32_slowpath)
        /*0014*/ 	.word	0x00000000


	//----- nvinfo : EIATTR_FRAME_SIZE
	.align		4
.L_3:
        /*0018*/ 	.byte	0x04, 0x11
        /*001a*/ 	.short	(.L_5 - .L_4)
	.align		4
.L_4:
        /*001c*/ 	.word	index@(_Z17calculateDistanceP5PointPfi)
        /*0020*/ 	.word	0x00000000


	//----- nvinfo : EIATTR_MIN_STACK_SIZE
	.align		4
.L_5:
        /*0024*/ 	.byte	0x04, 0x12
        /*0026*/ 	.short	(.L_7 - .L_6)
	.align		4
.L_6:
        /*0028*/ 	.word	index@(_Z17calculateDistanceP5PointPfi)
        /*002c*/ 	.word	0x00000000
.L_7:


//--------------------- .nv.compat                --------------------------
	.section	.nv.compat,"",@"SHT_CUDA_COMPAT_INFO"
	.align	4
        /*0000*/ 	.byte	0x02, 0x09, 0x00, 0x00, 0x02, 0x02, 0x01, 0x00, 0x02, 0x05, 0x05, 0x00, 0x03, 0x07, 0x01, 0x01
        /*0010*/ 	.byte	0x02, 0x03, 0x00, 0x00, 0x02, 0x06, 0x01, 0x00, 0x04, 0x0b, 0x08, 0x00, 0x01, 0x00, 0x00, 0x00
        /*0020*/ 	.byte	0x00, 0x00, 0x00, 0x00


//--------------------- .nv.info._Z17calculateDistanceP5PointPfi --------------------------
	.section	.nv.info._Z17calculateDistanceP5PointPfi,"",@"SHT_CUDA_INFO"
	.sectionflags	@""
	.align	4


	//----- nvinfo : EIATTR_CUDA_API_VERSION
	.align		4
        /*0000*/ 	.byte	0x04, 0x37
        /*0002*/ 	.short	(.L_9 - .L_8)
.L_8:
        /*0004*/ 	.word	0x00000082


	//----- nvinfo : EIATTR_KPARAM_INFO
	.align		4
.L_9:
        /*0008*/ 	.byte	0x04, 0x17
        /*000a*/ 	.short	(.L_11 - .L_10)
.L_10:
        /*000c*/ 	.word	0x00000000
        /*0010*/ 	.short	0x0002
        /*0012*/ 	.short	0x0010
        /*0014*/ 	.byte	0x00, 0xf0, 0x11, 0x00


	//----- nvinfo : EIATTR_KPARAM_INFO
	.align		4
.L_11:
        /*0018*/ 	.byte	0x04, 0x17
        /*001a*/ 	.short	(.L_13 - .L_12)
.L_12:
        /*001c*/ 	.word	0x00000000
        /*0020*/ 	.short	0x0001
        /*0022*/ 	.short	0x0008
        /*0024*/ 	.byte	0x00, 0xf5, 0x21, 0x00


	//----- nvinfo : EIATTR_KPARAM_INFO
	.align		4
.L_13:
        /*0028*/ 	.byte	0x04, 0x17
        /*002a*/ 	.short	(.L_15 - .L_14)
.L_14:
        /*002c*/ 	.word	0x00000000
        /*0030*/ 	.short	0x0000
        /*0032*/ 	.short	0x0000
        /*0034*/ 	.byte	0x00, 0xf5, 0x21, 0x00


	//----- nvinfo : EIATTR_SPARSE_MMA_MASK
	.align		4
.L_15:
        /*0038*/ 	.byte	0x03, 0x50
        /*003a*/ 	.short	0x0000


	//----- nvinfo : EIATTR_MAXREG_COUNT
	.align		4
        /*003c*/ 	.byte	0x03, 0x1b
        /*003e*/ 	.short	0x00ff


	//----- nvinfo : EIATTR_MERCURY_ISA_VERSION
	.align		4
        /*0040*/ 	.byte	0x03, 0x5f
        /*0042*/ 	.short	0x0101


	//----- nvinfo : EIATTR_VRC_CTA_INIT_COUNT
	.align		4
        /*0044*/ 	.byte	0x02, 0x4a
	.zero		1
	.zero		1


	//----- nvinfo : EIATTR_EXIT_INSTR_OFFSETS
	.align		4
        /*0048*/ 	.byte	0x04, 0x1c
        /*004a*/ 	.short	(.L_17 - .L_16)


	//   ....[0]....
.L_16:
        /*004c*/ 	.word	0x00000080


	//   ....[1]....
        /*0050*/ 	.word	0x00000250


	//----- nvinfo : EIATTR_CRS_STACK_SIZE
	.align		4
.L_17:
        /*0054*/ 	.byte	0x04, 0x1e
        /*0056*/ 	.short	(.L_19 - .L_18)
.L_18:
        /*0058*/ 	.word	0x00000000


	//----- nvinfo : EIATTR_CBANK_PARAM_SIZE
	.align		4
.L_19:
        /*005c*/ 	.byte	0x03, 0x19
        /*005e*/ 	.short	0x0014


	//----- nvinfo : EIATTR_PARAM_CBANK
	.align		4
        /*0060*/ 	.byte	0x04, 0x0a
        /*0062*/ 	.short	(.L_21 - .L_20)
	.align		4
.L_20:
        /*0064*/ 	.word	index@(.nv.constant0._Z17calculateDistanceP5PointPfi)
        /*0068*/ 	.short	0x0380
        /*006a*/ 	.short	0x0014


	//----- nvinfo : EIATTR_SW_WAR
	.align		4
.L_21:
        /*006c*/ 	.byte	0x04, 0x36
        /*006e*/ 	.short	(.L_23 - .L_22)
.L_22:
        /*0070*/ 	.word	0x00000008
.L_23:


//--------------------- .nv.callgraph             --------------------------
	.section	.nv.callgraph,"",@"SHT_CUDA_CALLGRAPH"
	.align	4
	.sectionentsize	8
	.align		4
        /*0000*/ 	.word	0x00000000
	.align		4
        /*0004*/ 	.word	0xffffffff
	.align		4
        /*0008*/ 	.word	0x00000000
	.align		4
        /*000c*/ 	.word	0xfffffffe
	.align		4
        /*0010*/ 	.word	0x00000000
	.align		4
        /*0014*/ 	.word	0xfffffffd
	.align		4
        /*0018*/ 	.word	0x00000000
	.align		4
        /*001c*/ 	.word	0xfffffffc


//--------------------- .text._Z17calculateDistanceP5PointPfi --------------------------
	.section	.text._Z17calculateDistanceP5PointPfi,"ax",@progbits
	.align	128
        .global         _Z17calculateDistanceP5PointPfi
        .type           _Z17calculateDistanceP5PointPfi,@function
        .size           _Z17calculateDistanceP5PointPfi,(.L_x_5 - _Z17calculateDistanceP5PointPfi)
        .other          _Z17calculateDistanceP5PointPfi,@"STO_CUDA_ENTRY STV_DEFAULT"
_Z17calculateDistanceP5PointPfi:
.text._Z17calculateDistanceP5PointPfi:
[----:B------:R-:W-:Y:S01]  /*0000*/  LDC R1, c[0x0][0x37c] ;  /* 0x0000df00ff017b82 */ /* 0x000fe20000000800 */
[----:B------:R-:W0:Y:S07]  /*0010*/  S2R R3, SR_TID.X ;  /* 0x0000000000037919 */ /* 0x000e2e0000002100 */
[----:B------:R-:W0:Y:S01]  /*0020*/  S2UR UR5, SR_CTAID.X ;  /* 0x00000000000579c3 */ /* 0x000e220000002500 */
[----:B------:R-:W1:Y:S07]  /*0030*/  LDCU UR4, c[0x0][0x390] ;  /* 0x00007200ff0477ac */ /* 0x000e6e0008000800 */
[----:B------:R-:W0:Y:S01]  /*0040*/  LDC R2, c[0x0][0x360] ;  /* 0x0000d800ff027b82 */ /* 0x000e220000000800 */
[----:B-1----:R-:W-:Y:S01]  /*0050*/  UIADD3 UR4, UPT, UPT, UR4, -0x1, URZ ;  /* 0xffffffff04047890 */ /* 0x002fe2000fffe0ff */
[----:B0-----:R-:W-:-:S05]  /*0060*/  IMAD R2, R2, UR5, R3 ;  /* 0x0000000502027c24 */ /* 0x001fca000f8e0203 */
[----:B------:R-:W-:-:S13]  /*0070*/  ISETP.GE.AND P0, PT, R2, UR4, PT ;  /* 0x0000000402007c0c */ /* 0x000fda000bf06270 */
[----:B------:R-:W-:Y:S05]  /*0080*/  @P0 EXIT ;  /* 0x000000000000094d */ /* 0x000fea0003800000 */
[----:B------:R-:W0:Y:S01]  /*0090*/  LDC.64 R4, c[0x0][0x380] ;  /* 0x0000e000ff047b82 */ /* 0x000e220000000a00 */
[----:B------:R-:W1:Y:S01]  /*00a0*/  LDCU.64 UR4, c[0x0][0x358] ;  /* 0x00006b00ff0477ac */ /* 0x000e620008000a00 */
[----:B0-----:R-:W-:-:S05]  /*00b0*/  IMAD.WIDE R4, R2, 0x8, R4 ;  /* 0x0000000802047825 */ /* 0x001fca00078e0204 */
[----:B-1----:R-:W2:Y:S04]  /*00c0*/  LDG.E R6, desc[UR4][R4.64+0xc] ;  /* 0x00000c0404067981 */ /* 0x002ea8000c1e1900 */
[----:B------:R-:W2:Y:S04]  /*00d0*/  LDG.E R7, desc[UR4][R4.64+0x4] ;  /* 0x0000040404077981 */ /* 0x000ea8000c1e1900 */
[----:B------:R-:W3:Y:S04]  /*00e0*/  LDG.E R0, desc[UR4][R4.64+0x8] ;  /* 0x0000080404007981 */ /* 0x000ee8000c1e1900 */
[----:B------:R-:W3:Y:S01]  /*00f0*/  LDG.E R3, desc[UR4][R4.64] ;  /* 0x0000000404037981 */ /* 0x000ee2000c1e1900 */
[----:B------:R-:W-:Y:S01]  /*0100*/  BSSY.RECONVERGENT B0, `(.L_x_0) ;  /* 0x0000011000007945 */ /* 0x000fe20003800200 */
[----:B--2---:R-:W-:Y:S01]  /*0110*/  FADD R6, R6, -R7 ;  /* 0x8000000706067221 */ /* 0x004fe20000000000 */
[----:B---3--:R-:W-:-:S03]  /*0120*/  FADD R0, R0, -R3 ;  /* 0x8000000300007221 */ /* 0x008fc60000000000 */
[----:B------:R-:W-:-:S04]  /*0130*/  FMUL R3, R6, R6 ;  /* 0x0000000606037220 */ /* 0x000fc80000400000 */
[----:B------:R-:W-:-:S04]  /*0140*/  FFMA R0, R0, R0, R3 ;  /* 0x0000000000007223 */ /* 0x000fc80000000003 */
[----:B------:R0:W1:Y:S01]  /*0150*/  MUFU.RSQ R3, R0 ;  /* 0x0000000000037308 */ /* 0x0000620000001400 */
[----:B------:R-:W-:-:S04]  /*0160*/  IADD3 R6, PT, PT, R0, -0xd000000, RZ ;  /* 0xf300000000067810 */ /* 0x000fc80007ffe0ff */
[----:B------:R-:W-:-:S13]  /*0170*/  ISETP.GT.U32.AND P0, PT, R6, 0x727fffff, PT ;  /* 0x727fffff0600780c */ /* 0x000fda0003f04070 */
[----:B01----:R-:W-:Y:S05]  /*0180*/  @!P0 BRA `(.L_x_1) ;  /* 0x0000000000108947 */ /* 0x003fea0003800000 */
[----:B------:R-:W-:-:S07]  /*0190*/  MOV R8, 0x1b0 ;  /* 0x000001b000087802 */ /* 0x000fce0000000f00 */
[----:B------:R-:W-:Y:S05]  /*01a0*/  CALL.REL.NOINC `($__internal_0_$__cuda_sm20_sqrt_rn_f32_slowpath) ;  /* 0x00000000002c7944 */ /* 0x000fea0003c00000 */
[----:B------:R-:W-:Y:S01]  /*01b0*/  MOV R7, R3 ;  /* 0x0000000300077202 */ /* 0x000fe20000000f00 */
[----:B------:R-:W-:Y:S06]  /*01c0*/  BRA `(.L_x_2) ;  /* 0x0000000000107947 */ /* 0x000fec0003800000 */
.L_x_1:
[----:B------:R-:W-:Y:S01]  /*01d0*/  FMUL.FTZ R7, R0, R3 ;  /* 0x0000000300077220 */ /* 0x000fe20000410000 */
[----:B------:R-:W-:-:S03]  /*01e0*/  FMUL.FTZ R3, R3, 0.5 ;  /* 0x3f00000003037820 */ /* 0x000fc60000410000 */
[----:B------:R-:W-:-:S04]  /*01f0*/  FFMA R0, -R7, R7, R0 ;  /* 0x0000000707007223 */ /* 0x000fc80000000100 */
[----:B------:R-:W-:-:S07]  /*0200*/  FFMA R7, R0, R3, R7 ;  /* 0x0000000300077223 */ /* 0x000fce0000000007 */
.L_x_2:
[----:B------:R-:W-:Y:S05]  /*0210*/  BSYNC.RECONVERGENT B0 ;  /* 0x0000000000007941 */ /* 0x000fea0003800200 */
.L_x_0:
[----:B------:R-:W0:Y:S02]  /*0220*/  LDC.64 R4, c[0x0][0x388] ;  /* 0x0000e200ff047b82 */ /* 0x000e240000000a00 */
[----:B0-----:R-:W-:-:S05]  /*0230*/  IMAD.WIDE R2, R2, 0x4, R4 ;  /* 0x0000000402027825 */ /* 0x001fca00078e0204 */
[----:B------:R-:W-:Y:S01]  /*0240*/  STG.E desc[UR4][R2.64], R7 ;  /* 0x0000000702007986 */ /* 0x000fe2000c101904 */
[----:B------:R-:W-:Y:S05]  /*0250*/  EXIT ;  /* 0x000000000000794d */ /* 0x000fea0003800000 */
        .weak           $__internal_0_$__cuda_sm20_sqrt_rn_f32_slowpath
        .type           $__internal_0_$__cuda_sm20_sqrt_rn_f32_slowpath,@function
        .size           $__internal_0_$__cuda_sm20_sqrt_rn_f32_slowpath,(.L_x_5 - $__internal_0_$__cuda_sm20_sqrt_rn_f32_slowpath)
$__internal_0_$__cuda_sm20_sqrt_rn_f32_slowpath:
[----:B------:R-:W-:-:S13]  /*0260*/  LOP3.LUT P0, RZ, R0, 0x7fffffff, RZ, 0xc0, !PT ;  /* 0x7fffffff00ff7812 */ /* 0x000fda000780c0ff */
[----:B------:R-:W-:Y:S01]  /*0270*/  @!P0 MOV R3, R0 ;  /* 0x0000000000038202 */ /* 0x000fe20000000f00 */
[----:B------:R-:W-:Y:S06]  /*0280*/  @!P0 BRA `(.L_x_3) ;  /* 0x0000000000408947 */ /* 0x000fec0003800000 */
[----:B------:R-:W-:-:S13]  /*0290*/  FSETP.GEU.FTZ.AND P0, PT, R0, RZ, PT ;  /* 0x000000ff0000720b */ /* 0x000fda0003f1e000 */
[----:B------:R-:W-:Y:S01]  /*02a0*/  @!P0 MOV R3, 0x7fffffff ;  /* 0x7fffffff00038802 */ /* 0x000fe20000000f00 */
[----:B------:R-:W-:Y:S06]  /*02b0*/  @!P0 BRA `(.L_x_3) ;  /* 0x0000000000348947 */ /* 0x000fec0003800000 */
[----:B------:R-:W-:-:S13]  /*02c0*/  FSETP.GTU.FTZ.AND P0, PT, |R0|, +INF , PT ;  /* 0x7f8000000000780b */ /* 0x000fda0003f1c200 */
[----:B------:R-:W-:Y:S01]  /*02d0*/  @P0 FADD.FTZ R3, R0, 1 ;  /* 0x3f80000000030421 */ /* 0x000fe20000010000 */
[----:B------:R-:W-:Y:S06]  /*02e0*/  @P0 BRA `(.L_x_3) ;  /* 0x0000000000280947 */ /* 0x000fec0003800000 */
[----:B------:R-:W-:-:S13]  /*02f0*/  FSETP.NEU.FTZ.AND P0, PT, |R0|, +INF , PT ;  /* 0x7f8000000000780b */ /* 0x000fda0003f1d200 */
[----:B------:R-:W-:-:S04]  /*0300*/  @P0 FFMA R4, R0, 1.84467440737095516160e+19, RZ ;  /* 0x5f80000000040823 */ /* 0x000fc800000000ff */
[----:B------:R-:W0:Y:S02]  /*0310*/  @P0 MUFU.RSQ R3, R4 ;  /* 0x0000000400030308 */ /* 0x000e240000001400 */
[----:B0-----:R-:W-:Y:S01]  /*0320*/  @P0 FMUL.FTZ R5, R4, R3 ;  /* 0x0000000304050220 */ /* 0x001fe20000410000 */
[----:B------:R-:W-:Y:S01]  /*0330*/  @P0 FMUL.FTZ R7, R3, 0.5 ;  /* 0x3f00000003070820 */ /* 0x000fe20000410000 */
[----:B------:R-:W-:Y:S02]  /*0340*/  @!P0 MOV R3, R0 ;  /* 0x0000000000038202 */ /* 0x000fe40000000f00 */
[----:B------:R-:W-:-:S04]  /*0350*/  @P0 FADD.FTZ R6, -R5, -RZ ;  /* 0x800000ff05060221 */ /* 0x000fc80000010100 */
[----:B------:R-:W-:-:S04]  /*0360*/  @P0 FFMA R6, R5, R6, R4 ;  /* 0x0000000605060223 */ /* 0x000fc80000000004 */
[----:B------:R-:W-:-:S04]  /*0370*/  @P0 FFMA R6, R6, R7, R5 ;  /* 0x0000000706060223 */ /* 0x000fc80000000005 */
[----:B------:R-:W-:-:S07]  /*0380*/  @P0 FMUL.FTZ R3, R6, 2.3283064365386962891e-10 ;  /* 0x2f80000006030820 */ /* 0x000fce0000410000 */
.L_x_3:
[----:B------:R-:W-:Y:S01]  /*0390*/  HFMA2 R5, -RZ, RZ, 0, 0 ;  /* 0x00000000ff057431 */ /* 0x000fe200000001ff */
[----:B------:R-:W-:-:S04]  /*03a0*/  MOV R4, R8 ;  /* 0x0000000800047202 */ /* 0x000fc80000000f00 */
[----:B------:R-:W-:Y:S05]  /*03b0*/  RET.REL.NODEC R4 `(_Z17calculateDistanceP5PointPfi) ;  /* 0xfffffffc04107950 */ /* 0x000fea0003c3ffff */
.L_x_4:
[----:B------:R-:W-:-:S00]  /*03c0*/  BRA `(.L_x_4) ;  /* 0xfffffffc00fc7947 */ /* 0x000fc0000383ffff */
[----:B------:R-:W-:-:S00]  /*03d0*/  NOP ;  /* 0x0000000000007918 */ /* 0x000fc00000000000 */
        /* <DEDUP_REMOVED lines=10> */
.L_x_5:


//--------------------- .nv.shared.reserved.0     --------------------------
	.section	.nv.shared.reserved.0,"aw",@nobits
	.weak		__nv_reservedSMEM_offset_0_alias
	.size		__nv_reservedSMEM_offset_0_alias, 0, 64
	.other		__nv_reservedSMEM_offset_0_alias,@"STO_CUDA_RESERVED_SHARED STV_DEFAULT"
__nv_reservedSMEM_offset_0_alias:
	.zero		0
	.zero		64


//--------------------- .nv.constant0._Z17calculateDistanceP5PointPfi --------------------------
	.section	.nv.constant0._Z17calculateDistanceP5PointPfi,"a",@progbits
	.sectionflags	@""
	.align	4
.nv.constant0._Z17calculateDistanceP5PointPfi:
	.zero		916


//--------------------- SYMBOLS --------------------------

	.type		.nv.reservedSmem.offset0,@object
	.size		.nv.reservedSmem.offset0,0x4
